//
// Generated by NVIDIA NVVM Compiler
//
// Compiler Build ID: CL-36424714
// Cuda compilation tools, release 13.0, V13.0.88
// Based on NVVM 20.0.0
//

.version 9.0
.target sm_100
.address_size 64

	// .globl	_Z6vecAddPiS_S_
.extern .func  (.param .b32 func_retval0) vprintf
(
	.param .b64 vprintf_param_0,
	.param .b64 vprintf_param_1
)
;
.global .align 1 .b8 $str[4] = {37, 100, 10};

.visible .entry _Z6vecAddPiS_S_(
	.param .u64 .ptr .align 1 _Z6vecAddPiS_S__param_0,
	.param .u64 .ptr .align 1 _Z6vecAddPiS_S__param_1,
	.param .u64 .ptr .align 1 _Z6vecAddPiS_S__param_2
)
{
	.reg .b32 	%r<5>;
	.reg .b64 	%rd<11>;

	ld.param.u64 	%rd1, [_Z6vecAddPiS_S__param_0];
	ld.param.u64 	%rd2, [_Z6vecAddPiS_S__param_1];
	ld.param.u64 	%rd3, [_Z6vecAddPiS_S__param_2];
	cvta.to.global.u64 	%rd4, %rd3;
	cvta.to.global.u64 	%rd5, %rd2;
	cvta.to.global.u64 	%rd6, %rd1;
	mov.u32 	%r1, %tid.x;
	mul.wide.u32 	%rd7, %r1, 4;
	add.s64 	%rd8, %rd6, %rd7;
	ld.global.u32 	%r2, [%rd8];
	add.s64 	%rd9, %rd5, %rd7;
	ld.global.u32 	%r3, [%rd9];
	add.s32 	%r4, %r3, %r2;
	add.s64 	%rd10, %rd4, %rd7;
	st.global.u32 	[%rd10], %r4;
	ret;

}
	// .globl	_Z8printingPi
.visible .entry _Z8printingPi(
	.param .u64 .ptr .align 1 _Z8printingPi_param_0
)
{
	.local .align 8 .b8 	__local_depot1[8];
	.reg .b64 	%SP;
	.reg .b64 	%SPL;
	.reg .b32 	%r<5>;
	.reg .b64 	%rd<9>;

	mov.u64 	%SPL, __local_depot1;
	cvta.local.u64 	%SP, %SPL;
	ld.param.u64 	%rd1, [_Z8printingPi_param_0];
	cvta.to.global.u64 	%rd2, %rd1;
	add.u64 	%rd3, %SP, 0;
	add.u64 	%rd4, %SPL, 0;
	mov.u32 	%r1, %tid.x;
	mul.wide.u32 	%rd5, %r1, 4;
	add.s64 	%rd6, %rd2, %rd5;
	ld.global.u32 	%r2, [%rd6];
	st.local.u32 	[%rd4], %r2;
	mov.u64 	%rd7, $str;
	cvta.global.u64 	%rd8, %rd7;
	{ // callseq 0, 0
	.param .b64 param0;
	st.param.b64 	[param0], %rd8;
	.param .b64 param1;
	st.param.b64 	[param1], %rd3;
	.param .b32 retval0;
	call.uni (retval0), 
	vprintf, 
	(
	param0, 
	param1
	);
	ld.param.b32 	%r3, [retval0];
	} // callseq 0
	ret;

}


// ===== COMPILED SASS (sm_100) =====

	.target	sm_100

	.elftype	@"ET_EXEC"


//--------------------- .note.nv.tkinfo           --------------------------
	.section	.note.nv.tkinfo,"",@"SHT_NOTE"
	.sectionflags	@"SHF_NOTE_NV_TKINFO"
	.tkinfo
        /*0018*/ 	.word	0x00000002
        /*0030*/ 	.string	""
        /*0030*/ 	.string	"ptxas"
        /*0030*/ 	.string	"Cuda compilation tools, release 13.0, V13.0.88"
        /*0030*/ 	.string	"Build cuda_13.0.r13.0/compiler.36424714_0"
        /*0030*/ 	.string	"-arch sm_100 -m 64 "



//--------------------- .note.nv.cuinfo           --------------------------
	.section	.note.nv.cuinfo,"",@"SHT_NOTE"
	.sectionflags	@"SHF_NOTE_NV_CUINFO"
        /*0018*/ 	.short	0x0002
        /*001a*/ 	.short	0x0064
        /*001c*/ 	.short	0x0082
	.zero		2


//--------------------- .nv.info                  --------------------------
	.section	.nv.info,"",@"SHT_CUDA_INFO"
	.align	4


	//----- nvinfo : EIATTR_REGCOUNT
	.align		4
        /*0000*/ 	.byte	0x04, 0x2f
        /*0002*/ 	.short	(.L_2 - .L_1)
	.align		4
.L_1:
        /*0004*/ 	.word	index@(_Z6vecAddPiS_S_)
        /*0008*/ 	.word	0x0000000c


	//----- nvinfo : EIATTR_FRAME_SIZE
	.align		4
.L_2:
        /*000c*/ 	.byte	0x04, 0x11
        /*000e*/ 	.short	(.L_4 - .L_3)
	.align		4
.L_3:
        /*0010*/ 	.word	index@(_Z6vecAddPiS_S_)
        /*0014*/ 	.word	0x00000000


	//----- nvinfo : EIATTR_REGCOUNT
	.align		4
.L_4:
        /*0018*/ 	.byte	0x04, 0x2f
        /*001a*/ 	.short	(.L_6 - .L_5)
	.align		4
.L_5:
        /*001c*/ 	.word	index@(_Z8printingPi)
        /*0020*/ 	.word	0x00000018


	//----- nvinfo : EIATTR_FRAME_SIZE
	.align		4
.L_6:
        /*0024*/ 	.byte	0x04, 0x11
        /*0026*/ 	.short	(.L_8 - .L_7)
	.align		4
.L_7:
        /*0028*/ 	.word	index@(_Z8printingPi)
        /*002c*/ 	.word	0x00000008


	//----- nvinfo : EIATTR_MIN_STACK_SIZE
	.align		4
.L_8:
        /*0030*/ 	.byte	0x04, 0x12
        /*0032*/ 	.short	(.L_10 - .L_9)
	.align		4
.L_9:
        /*0034*/ 	.word	index@(_Z8printingPi)
        /*0038*/ 	.word	0x00000008


	//----- nvinfo : EIATTR_MIN_STACK_SIZE
	.align		4
.L_10:
        /*003c*/ 	.byte	0x04, 0x12
        /*003e*/ 	.short	(.L_12 - .L_11)
	.align		4
.L_11:
        /*0040*/ 	.word	index@(_Z6vecAddPiS_S_)
        /*0044*/ 	.word	0x00000000
.L_12:


//--------------------- .nv.compat                --------------------------
	.section	.nv.compat,"",@"SHT_CUDA_COMPAT_INFO"
	.align	4
        /*0000*/ 	.byte	0x02, 0x09, 0x00, 0x00, 0x02, 0x02, 0x01, 0x00, 0x02, 0x05, 0x05, 0x00, 0x03, 0x07, 0x01, 0x01
        /*0010*/ 	.byte	0x02, 0x03, 0x00, 0x00, 0x02, 0x06, 0x01, 0x00, 0x04, 0x0b, 0x08, 0x00, 0x09, 0x00, 0x00, 0x00
        /*0020*/ 	.byte	0x00, 0x00, 0x00, 0x00


//--------------------- .nv.info._Z8printingPi    --------------------------
	.section	.nv.info._Z8printingPi,"",@"SHT_CUDA_INFO"
	.sectionflags	@""
	.align	4


	//----- nvinfo : EIATTR_CUDA_API_VERSION
	.align		4
        /*0000*/ 	.byte	0x04, 0x37
        /*0002*/ 	.short	(.L_14 - .L_13)
.L_13:
        /*0004*/ 	.word	0x00000082


	//----- nvinfo : EIATTR_KPARAM_INFO
	.align		4
.L_14:
        /*0008*/ 	.byte	0x04, 0x17
        /*000a*/ 	.short	(.L_16 - .L_15)
.L_15:
        /*000c*/ 	.word	0x00000000
        /*0010*/ 	.short	0x0000
        /*0012*/ 	.short	0x0000
        /*0014*/ 	.byte	0x00, 0xf5, 0x21, 0x00


	//----- nvinfo : EIATTR_SPARSE_MMA_MASK
	.align		4
.L_16:
        /*0018*/ 	.byte	0x03, 0x50
        /*001a*/ 	.short	0x0000


	//----- nvinfo : EIATTR_MAXREG_COUNT
	.align		4
        /*001c*/ 	.byte	0x03, 0x1b
        /*001e*/ 	.short	0x00ff


	//----- nvinfo : EIATTR_EXTERNS
	.align		4
        /*0020*/ 	.byte	0x04, 0x0f
        /*0022*/ 	.short	(.L_18 - .L_17)


	//   ....[0]....
	.align		4
.L_17:
        /*0024*/ 	.word	index@(vprintf)


	//----- nvinfo : EIATTR_MERCURY_ISA_VERSION
	.align		4
.L_18:
        /*0028*/ 	.byte	0x03, 0x5f
        /*002a*/ 	.short	0x0101


	//----- nvinfo : EIATTR_VRC_CTA_INIT_COUNT
	.align		4
        /*002c*/ 	.byte	0x02, 0x4a
	.zero		1
	.zero		1


	//----- nvinfo : EIATTR_SYSCALL_OFFSETS
	.align		4
        /*0030*/ 	.byte	0x04, 0x46
        /*0032*/ 	.short	(.L_20 - .L_19)


	//   ....[0]....
.L_19:
        /*0034*/ 	.word	0x00000120


	//----- nvinfo : EIATTR_EXIT_INSTR_OFFSETS
	.align		4
.L_20:
        /*0038*/ 	.byte	0x04, 0x1c
        /*003a*/ 	.short	(.L_22 - .L_21)


	//   ....[0]....
.L_21:
        /*003c*/ 	.word	0x00000130


	//----- nvinfo : EIATTR_CBANK_PARAM_SIZE
	.align		4
.L_22:
        /*0040*/ 	.byte	0x03, 0x19
        /*0042*/ 	.short	0x0008


	//----- nvinfo : EIATTR_PARAM_CBANK
	.align		4
        /*0044*/ 	.byte	0x04, 0x0a
        /*0046*/ 	.short	(.L_24 - .L_23)
	.align		4
.L_23:
        /*0048*/ 	.word	index@(.nv.constant0._Z8printingPi)
        /*004c*/ 	.short	0x0380
        /*004e*/ 	.short	0x0008


	//----- nvinfo : EIATTR_SW_WAR
	.align		4
.L_24:
        /*0050*/ 	.byte	0x04, 0x36
        /*0052*/ 	.short	(.L_26 - .L_25)
.L_25:
        /*0054*/ 	.word	0x00000008
.L_26:


//--------------------- .nv.info._Z6vecAddPiS_S_  --------------------------
	.section	.nv.info._Z6vecAddPiS_S_,"",@"SHT_CUDA_INFO"
	.sectionflags	@""
	.align	4


	//----- nvinfo : EIATTR_CUDA_API_VERSION
	.align		4
        /*0000*/ 	.byte	0x04, 0x37
        /*0002*/ 	.short	(.L_28 - .L_27)
.L_27:
        /*0004*/ 	.word	0x00000082


	//----- nvinfo : EIATTR_KPARAM_INFO
	.align		4
.L_28:
        /*0008*/ 	.byte	0x04, 0x17
        /*000a*/ 	.short	(.L_30 - .L_29)
.L_29:
        /*000c*/ 	.word	0x00000000
        /*0010*/ 	.short	0x0002
        /*0012*/ 	.short	0x0010
        /*0014*/ 	.byte	0x00, 0xf5, 0x21, 0x00


	//----- nvinfo : EIATTR_KPARAM_INFO
	.align		4
.L_30:
        /*0018*/ 	.byte	0x04, 0x17
        /*001a*/ 	.short	(.L_32 - .L_31)
.L_31:
        /*001c*/ 	.word	0x00000000
        /*0020*/ 	.short	0x0001
        /*0022*/ 	.short	0x0008
        /*0024*/ 	.byte	0x00, 0xf5, 0x21, 0x00


	//----- nvinfo : EIATTR_KPARAM_INFO
	.align		4
.L_32:
        /*0028*/ 	.byte	0x04, 0x17
        /*002a*/ 	.short	(.L_34 - .L_33)
.L_33:
        /*002c*/ 	.word	0x00000000
        /*0030*/ 	.short	0x0000
        /*0032*/ 	.short	0x0000
        /*0034*/ 	.byte	0x00, 0xf5, 0x21, 0x00


	//----- nvinfo : EIATTR_SPARSE_MMA_MASK
	.align		4
.L_34:
        /*0038*/ 	.byte	0x03, 0x50
        /*003a*/ 	.short	0x0000


	//----- nvinfo : EIATTR_MAXREG_COUNT
	.align		4
        /*003c*/ 	.byte	0x03, 0x1b
        /*003e*/ 	.short	0x00ff


	//----- nvinfo : EIATTR_MERCURY_ISA_VERSION
	.align		4
        /*0040*/ 	.byte	0x03, 0x5f
        /*0042*/ 	.short	0x0101


	//----- nvinfo : EIATTR_VRC_CTA_INIT_COUNT
	.align		4
        /*0044*/ 	.byte	0x02, 0x4a
	.zero		1
	.zero		1


	//----- nvinfo : EIATTR_EXIT_INSTR_OFFSETS
	.align		4
        /*0048*/ 	.byte	0x04, 0x1c
        /*004a*/ 	.short	(.L_36 - .L_35)


	//   ....[0]....
.L_35:
        /*004c*/ 	.word	0x000000d0


	//----- nvinfo : EIATTR_CBANK_PARAM_SIZE
	.align		4
.L_36:
        /*0050*/ 	.byte	0x03, 0x19
        /*0052*/ 	.short	0x0018


	//----- nvinfo : EIATTR_PARAM_CBANK
	.align		4
        /*0054*/ 	.byte	0x04, 0x0a
        /*0056*/ 	.short	(.L_38 - .L_37)
	.align		4
.L_37:
        /*0058*/ 	.word	index@(.nv.constant0._Z6vecAddPiS_S_)
        /*005c*/ 	.short	0x0380
        /*005e*/ 	.short	0x0018


	//----- nvinfo : EIATTR_SW_WAR
	.align		4
.L_38:
        /*0060*/ 	.byte	0x04, 0x36
        /*0062*/ 	.short	(.L_40 - .L_39)
.L_39:
        /*0064*/ 	.word	0x00000008
.L_40:


//--------------------- .nv.callgraph             --------------------------
	.section	.nv.callgraph,"",@"SHT_CUDA_CALLGRAPH"
	.align	4
	.sectionentsize	8
	.align		4
        /*0000*/ 	.word	0x00000000
	.align		4
        /*0004*/ 	.word	0xffffffff
	.align		4
        /*0008*/ 	.word	index@(_Z8printingPi)
	.align		4
        /*000c*/ 	.word	index@(vprintf)
	.align		4
        /*0010*/ 	.word	0x00000000
	.align		4
        /*0014*/ 	.word	0xfffffffe
	.align		4
        /*0018*/ 	.word	0x00000000
	.align		4
        /*001c*/ 	.word	0xfffffffd
	.align		4
        /*0020*/ 	.word	0x00000000
	.align		4
        /*0024*/ 	.word	0xfffffffc


//--------------------- .nv.constant4             --------------------------
	.section	.nv.constant4,"a",@progbits
	.align	8
	.align		8
.nv.constant4:
        /*0000*/ 	.dword	vprintf
	.align		8
        /*0008*/ 	.dword	$str


//--------------------- .text._Z8printingPi       --------------------------
	.section	.text._Z8printingPi,"ax",@progbits
	.align	128
        .global         _Z8printingPi
        .type           _Z8printingPi,@function
        .size           _Z8printingPi,(.L_x_3 - _Z8printingPi)
        .other          _Z8printingPi,@"STO_CUDA_ENTRY STV_DEFAULT"
_Z8printingPi:
.text._Z8printingPi:
[----:B------:R-:W0:Y:S01]  /*0000*/  LDC R1, c[0x0][0x37c] ;  /* 0x0000df00ff017b82 */ /* 0x000e220000000800 */
[----:B------:R-:W1:Y:S07]  /*0010*/  S2R R5, SR_TID.X ;  /* 0x0000000000057919 */ /* 0x000e6e0000002100 */
[----:B------:R-:W1:Y:S01]  /*0020*/  LDC.64 R2, c[0x0][0x380] ;  /* 0x0000e000ff027b82 */ /* 0x000e620000000a00 */
[----:B------:R-:W2:Y:S01]  /*0030*/  LDCU.64 UR4, c[0x0][0x358] ;  /* 0x00006b00ff0477ac */ /* 0x000ea20008000a00 */
[----:B0-----:R-:W-:Y:S01]  /*0040*/  VIADD R1, R1, 0xfffffff8 ;  /* 0xfffffff801017836 */ /* 0x001fe20000000000 */
[----:B------:R-:W0:Y:S01]  /*0050*/  LDCU.64 UR6, c[0x4][0x8] ;  /* 0x01000100ff0677ac */ /* 0x000e220008000a00 */
[----:B-1----:R-:W-:-:S06]  /*0060*/  IMAD.WIDE.U32 R2, R5, 0x4, R2 ;  /* 0x0000000405027825 */ /* 0x002fcc00078e0002 */
[----:B--2---:R-:W2:Y:S01]  /*0070*/  LDG.E R2, desc[UR4][R2.64] ;  /* 0x0000000402027981 */ /* 0x004ea2000c1e1900 */
[----:B------:R-:W-:Y:S01]  /*0080*/  MOV R0, 0x0 ;  /* 0x0000000000007802 */ /* 0x000fe20000000f00 */
[----:B------:R-:W1:Y:S01]  /*0090*/  LDCU UR4, c[0x0][0x2f8] ;  /* 0x00005f00ff0477ac */ /* 0x000e620008000800 */
[----:B0-----:R-:W-:Y:S01]  /*00a0*/  IMAD.U32 R4, RZ, RZ, UR6 ;  /* 0x00000006ff047e24 */ /* 0x001fe2000f8e00ff */
[----:B------:R-:W-:Y:S01]  /*00b0*/  MOV R5, UR7 ;  /* 0x0000000700057c02 */ /* 0x000fe20008000f00 */
[----:B------:R0:W3:Y:S01]  /*00c0*/  LDC.64 R8, c[0x4][R0] ;  /* 0x0100000000087b82 */ /* 0x0000e20000000a00 */
[----:B------:R-:W4:Y:S01]  /*00d0*/  LDCU UR5, c[0x0][0x2fc] ;  /* 0x00005f80ff0577ac */ /* 0x000f220008000800 */
[----:B-1----:R-:W-:-:S05]  /*00e0*/  IADD3 R6, P0, PT, R1, UR4, RZ ;  /* 0x0000000401067c10 */ /* 0x002fca000ff1e0ff */
[----:B----4-:R-:W-:Y:S01]  /*00f0*/  IMAD.X R7, RZ, RZ, UR5, P0 ;  /* 0x00000005ff077e24 */ /* 0x010fe200080e06ff */
[----:B--23--:R0:W-:Y:S07]  /*0100*/  STL [R1], R2 ;  /* 0x0000000201007387 */ /* 0x00c1ee0000100800 */
[----:B------:R-:W-:-:S07]  /*0110*/  LEPC R20, `(.L_x_0) ;  /* 0x000000001014794e */ /* 0x000fce0000000000 */
[----:B0-----:R-:W-:Y:S05]  /*0120*/  CALL.ABS.NOINC R8 ;  /* 0x0000000008007343 */ /* 0x001fea0003c00000 */
.L_x_0:
[----:B------:R-:W-:Y:S05]  /*0130*/  EXIT ;  /* 0x000000000000794d */ /* 0x000fea0003800000 */
.L_x_1:
[----:B------:R-:W-:-:S00]  /*0140*/  BRA `(.L_x_1) ;  /* 0xfffffffc00fc7947 */ /* 0x000fc0000383ffff */
[----:B------:R-:W-:-:S00]  /*0150*/  NOP ;  /* 0x0000000000007918 */ /* 0x000fc00000000000 */
        /* <DEDUP_REMOVED lines=10> */
.L_x_3:


//--------------------- .text._Z6vecAddPiS_S_     --------------------------
	.section	.text._Z6vecAddPiS_S_,"ax",@progbits
	.align	128
        .global         _Z6vecAddPiS_S_
        .type           _Z6vecAddPiS_S_,@function
        .size           _Z6vecAddPiS_S_,(.L_x_4 - _Z6vecAddPiS_S_)
        .other          _Z6vecAddPiS_S_,@"STO_CUDA_ENTRY STV_DEFAULT"
_Z6vecAddPiS_S_:
.text._Z6vecAddPiS_S_:
[----:B------:R-:W-:Y:S01]  /*0000*/  LDC R1, c[0x0][0x37c] ;  /* 0x0000df00ff017b82 */ /* 0x000fe20000000800 */
[----:B------:R-:W0:Y:S07]  /*0010*/  S2R R9, SR_TID.X ;  /* 0x0000000000097919 */ /* 0x000e2e0000002100 */
[----:B------:R-:W0:Y:S01]  /*0020*/  LDC.64 R2, c[0x0][0x380] ;  /* 0x0000e000ff027b82 */ /* 0x000e220000000a00 */
[----:B------:R-:W1:Y:S07]  /*0030*/  LDCU.64 UR4, c[0x0][0x358] ;  /* 0x00006b00ff0477ac */ /* 0x000e6e0008000a00 */
[----:B------:R-:W2:Y:S08]  /*0040*/  LDC.64 R4, c[0x0][0x388] ;  /* 0x0000e200ff047b82 */ /* 0x000eb00000000a00 */
[----:B------:R-:W3:Y:S01]  /*0050*/  LDC.64 R6, c[0x0][0x390] ;  /* 0x0000e400ff067b82 */ /* 0x000ee20000000a00 */
[----:B0-----:R-:W-:-:S04]  /*0060*/  IMAD.WIDE.U32 R2, R9, 0x4, R2 ;  /* 0x0000000409027825 */ /* 0x001fc800078e0002 */
[C---:B--2---:R-:W-:Y:S02]  /*0070*/  IMAD.WIDE.U32 R4, R9.reuse, 0x4, R4 ;  /* 0x0000000409047825 */ /* 0x044fe400078e0004 */
[----:B-1----:R-:W2:Y:S04]  /*0080*/  LDG.E R2, desc[UR4][R2.64] ;  /* 0x0000000402027981 */ /* 0x002ea8000c1e1900 */
[----:B------:R-:W2:Y:S01]  /*0090*/  LDG.E R5, desc[UR4][R4.64] ;  /* 0x0000000404057981 */ /* 0x000ea2000c1e1900 */
[----:B---3--:R-:W-:Y:S01]  /*00a0*/  IMAD.WIDE.U32 R6, R9, 0x4, R6 ;  /* 0x0000000409067825 */ /* 0x008fe200078e0006 */
[----:B--2---:R-:W-:-:S05]  /*00b0*/  IADD3 R9, PT, PT, R2, R5, RZ ;  /* 0x0000000502097210 */ /* 0x004fca0007ffe0ff */
[----:B------:R-:W-:Y:S01]  /*00c0*/  STG.E desc[UR4][R6.64], R9 ;  /* 0x0000000906007986 */ /* 0x000fe2000c101904 */
[----:B------:R-:W-:Y:S05]  /*00d0*/  EXIT ;  /* 0x000000000000794d */ /* 0x000fea0003800000 */
.L_x_2:
        /* <DEDUP_REMOVED lines=10> */
.L_x_4:


//--------------------- .nv.global.init           --------------------------
	.section	.nv.global.init,"aw",@progbits
.nv.global.init:
	.type		$str,@object
	.size		$str,(.L_0 - $str)
$str:
        /*0000*/ 	.byte	0x25, 0x64, 0x0a, 0x00
.L_0:


//--------------------- .nv.shared.reserved.0     --------------------------
	.section	.nv.shared.reserved.0,"aw",@nobits
	.weak		__nv_reservedSMEM_offset_0_alias
	.size		__nv_reservedSMEM_offset_0_alias, 0, 64
	.other		__nv_reservedSMEM_offset_0_alias,@"STO_CUDA_RESERVED_SHARED STV_DEFAULT"
__nv_reservedSMEM_offset_0_alias:
	.zero		0
	.zero		64


//--------------------- .nv.constant0._Z8printingPi --------------------------
	.section	.nv.constant0._Z8printingPi,"a",@progbits
	.sectionflags	@""
	.align	4
.nv.constant0._Z8printingPi:
	.zero		904


//--------------------- .nv.constant0._Z6vecAddPiS_S_ --------------------------
	.section	.nv.constant0._Z6vecAddPiS_S_,"a",@progbits
	.sectionflags	@""
	.align	4
.nv.constant0._Z6vecAddPiS_S_:
	.zero		920


//--------------------- SYMBOLS --------------------------

	.type		.nv.reservedSmem.offset0,@object
	.size		.nv.reservedSmem.offset0,0x4
	.type		vprintf,@function
